//
// Generated by NVIDIA NVVM Compiler
//
// Compiler Build ID: CL-36424714
// Cuda compilation tools, release 13.0, V13.0.88
// Based on NVVM 20.0.0
//

.version 9.0
.target sm_100
.address_size 64

	// .globl	backwardExponentiationKernel

.visible .entry backwardExponentiationKernel(
	.param .u32 backwardExponentiationKernel_param_0,
	.param .u64 .ptr .align 1 backwardExponentiationKernel_param_1,
	.param .u64 .ptr .align 1 backwardExponentiationKernel_param_2,
	.param .u64 .ptr .align 1 backwardExponentiationKernel_param_3
)
{
	.reg .pred 	%p<2>;
	.reg .b32 	%r<6>;
	.reg .b32 	%f<4>;
	.reg .b64 	%rd<11>;

	ld.param.u32 	%r2, [backwardExponentiationKernel_param_0];
	ld.param.u64 	%rd1, [backwardExponentiationKernel_param_1];
	ld.param.u64 	%rd2, [backwardExponentiationKernel_param_2];
	ld.param.u64 	%rd3, [backwardExponentiationKernel_param_3];
	mov.u32 	%r3, %ntid.x;
	mov.u32 	%r4, %ctaid.x;
	mov.u32 	%r5, %tid.x;
	mad.lo.s32 	%r1, %r3, %r4, %r5;
	setp.ge.s32 	%p1, %r1, %r2;
	@%p1 bra 	$L__BB0_2;
	cvta.to.global.u64 	%rd4, %rd2;
	cvta.to.global.u64 	%rd5, %rd1;
	cvta.to.global.u64 	%rd6, %rd3;
	mul.wide.s32 	%rd7, %r1, 4;
	add.s64 	%rd8, %rd4, %rd7;
	ld.global.f32 	%f1, [%rd8];
	add.s64 	%rd9, %rd5, %rd7;
	ld.global.f32 	%f2, [%rd9];
	mul.f32 	%f3, %f1, %f2;
	add.s64 	%rd10, %rd6, %rd7;
	st.global.f32 	[%rd10], %f3;
$L__BB0_2:
	ret;

}


// ===== COMPILED SASS (sm_100) =====

	.target	sm_100

	.elftype	@"ET_EXEC"


//--------------------- .note.nv.tkinfo           --------------------------
	.section	.note.nv.tkinfo,"",@"SHT_NOTE"
	.sectionflags	@"SHF_NOTE_NV_TKINFO"
	.tkinfo
        /*0018*/ 	.word	0x00000002
        /*0030*/ 	.string	""
        /*0030*/ 	.string	"ptxas"
        /*0030*/ 	.string	"Cuda compilation tools, release 13.0, V13.0.88"
        /*0030*/ 	.string	"Build cuda_13.0.r13.0/compiler.36424714_0"
        /*0030*/ 	.string	"-arch sm_100 -m 64 "



//--------------------- .note.nv.cuinfo           --------------------------
	.section	.note.nv.cuinfo,"",@"SHT_NOTE"
	.sectionflags	@"SHF_NOTE_NV_CUINFO"
        /*0018*/ 	.short	0x0002
        /*001a*/ 	.short	0x0064
        /*001c*/ 	.short	0x0082
	.zero		2


//--------------------- .nv.info                  --------------------------
	.section	.nv.info,"",@"SHT_CUDA_INFO"
	.align	4


	//----- nvinfo : EIATTR_REGCOUNT
	.align		4
        /*0000*/ 	.byte	0x04, 0x2f
        /*0002*/ 	.short	(.L_1 - .L_0)
	.align		4
.L_0:
        /*0004*/ 	.word	index@(backwardExponentiationKernel)
        /*0008*/ 	.word	0x0000000c


	//----- nvinfo : EIATTR_FRAME_SIZE
	.align		4
.L_1:
        /*000c*/ 	.byte	0x04, 0x11
        /*000e*/ 	.short	(.L_3 - .L_2)
	.align		4
.L_2:
        /*0010*/ 	.word	index@(backwardExponentiationKernel)
        /*0014*/ 	.word	0x00000000


	//----- nvinfo : EIATTR_MIN_STACK_SIZE
	.align		4
.L_3:
        /*0018*/ 	.byte	0x04, 0x12
        /*001a*/ 	.short	(.L_5 - .L_4)
	.align		4
.L_4:
        /*001c*/ 	.word	index@(backwardExponentiationKernel)
        /*0020*/ 	.word	0x00000000
.L_5:


//--------------------- .nv.compat                --------------------------
	.section	.nv.compat,"",@"SHT_CUDA_COMPAT_INFO"
	.align	4
        /*0000*/ 	.byte	0x02, 0x09, 0x00, 0x00, 0x02, 0x02, 0x01, 0x00, 0x02, 0x05, 0x05, 0x00, 0x03, 0x07, 0x01, 0x01
        /*0010*/ 	.byte	0x02, 0x03, 0x00, 0x00, 0x02, 0x06, 0x01, 0x00, 0x04, 0x0b, 0x08, 0x00, 0x09, 0x00, 0x00, 0x00
        /*0020*/ 	.byte	0x00, 0x00, 0x00, 0x00


//--------------------- .nv.info.backwardExponentiationKernel --------------------------
	.section	.nv.info.backwardExponentiationKernel,"",@"SHT_CUDA_INFO"
	.sectionflags	@""
	.align	4


	//----- nvinfo : EIATTR_CUDA_API_VERSION
	.align		4
        /*0000*/ 	.byte	0x04, 0x37
        /*0002*/ 	.short	(.L_7 - .L_6)
.L_6:
        /*0004*/ 	.word	0x00000082


	//----- nvinfo : EIATTR_KPARAM_INFO
	.align		4
.L_7:
        /*0008*/ 	.byte	0x04, 0x17
        /*000a*/ 	.short	(.L_9 - .L_8)
.L_8:
        /*000c*/ 	.word	0x00000000
        /*0010*/ 	.short	0x0003
        /*0012*/ 	.short	0x0018
        /*0014*/ 	.byte	0x00, 0xf5, 0x21, 0x00


	//----- nvinfo : EIATTR_KPARAM_INFO
	.align		4
.L_9:
        /*0018*/ 	.byte	0x04, 0x17
        /*001a*/ 	.short	(.L_11 - .L_10)
.L_10:
        /*001c*/ 	.word	0x00000000
        /*0020*/ 	.short	0x0002
        /*0022*/ 	.short	0x0010
        /*0024*/ 	.byte	0x00, 0xf5, 0x21, 0x00


	//----- nvinfo : EIATTR_KPARAM_INFO
	.align		4
.L_11:
        /*0028*/ 	.byte	0x04, 0x17
        /*002a*/ 	.short	(.L_13 - .L_12)
.L_12:
        /*002c*/ 	.word	0x00000000
        /*0030*/ 	.short	0x0001
        /*0032*/ 	.short	0x0008
        /*0034*/ 	.byte	0x00, 0xf5, 0x21, 0x00


	//----- nvinfo : EIATTR_KPARAM_INFO
	.align		4
.L_13:
        /*0038*/ 	.byte	0x04, 0x17
        /*003a*/ 	.short	(.L_15 - .L_14)
.L_14:
        /*003c*/ 	.word	0x00000000
        /*0040*/ 	.short	0x0000
        /*0042*/ 	.short	0x0000
        /*0044*/ 	.byte	0x00, 0xf0, 0x11, 0x00


	//----- nvinfo : EIATTR_SPARSE_MMA_MASK
	.align		4
.L_15:
        /*0048*/ 	.byte	0x03, 0x50
        /*004a*/ 	.short	0x0000


	//----- nvinfo : EIATTR_MAXREG_COUNT
	.align		4
        /*004c*/ 	.byte	0x03, 0x1b
        /*004e*/ 	.short	0x00ff


	//----- nvinfo : EIATTR_MERCURY_ISA_VERSION
	.align		4
        /*0050*/ 	.byte	0x03, 0x5f
        /*0052*/ 	.short	0x0101


	//----- nvinfo : EIATTR_VRC_CTA_INIT_COUNT
	.align		4
        /*0054*/ 	.byte	0x02, 0x4a
	.zero		1
	.zero		1


	//----- nvinfo : EIATTR_EXIT_INSTR_OFFSETS
	.align		4
        /*0058*/ 	.byte	0x04, 0x1c
        /*005a*/ 	.short	(.L_17 - .L_16)


	//   ....[0]....
.L_16:
        /*005c*/ 	.word	0x00000070


	//   ....[1]....
        /*0060*/ 	.word	0x00000130


	//----- nvinfo : EIATTR_CBANK_PARAM_SIZE
	.align		4
.L_17:
        /*0064*/ 	.byte	0x03, 0x19
        /*0066*/ 	.short	0x0020


	//----- nvinfo : EIATTR_PARAM_CBANK
	.align		4
        /*0068*/ 	.byte	0x04, 0x0a
        /*006a*/ 	.short	(.L_19 - .L_18)
	.align		4
.L_18:
        /*006c*/ 	.word	index@(.nv.constant0.backwardExponentiationKernel)
        /*0070*/ 	.short	0x0380
        /*0072*/ 	.short	0x0020


	//----- nvinfo : EIATTR_SW_WAR
	.align		4
.L_19:
        /*0074*/ 	.byte	0x04, 0x36
        /*0076*/ 	.short	(.L_21 - .L_20)
.L_20:
        /*0078*/ 	.word	0x00000008
.L_21:


//--------------------- .nv.callgraph             --------------------------
	.section	.nv.callgraph,"",@"SHT_CUDA_CALLGRAPH"
	.align	4
	.sectionentsize	8
	.align		4
        /*0000*/ 	.word	0x00000000
	.align		4
        /*0004*/ 	.word	0xffffffff
	.align		4
        /*0008*/ 	.word	0x00000000
	.align		4
        /*000c*/ 	.word	0xfffffffe
	.align		4
        /*0010*/ 	.word	0x00000000
	.align		4
        /*0014*/ 	.word	0xfffffffd
	.align		4
        /*0018*/ 	.word	0x00000000
	.align		4
        /*001c*/ 	.word	0xfffffffc


//--------------------- .text.backwardExponentiationKernel --------------------------
	.section	.text.backwardExponentiationKernel,"ax",@progbits
	.align	128
        .global         backwardExponentiationKernel
        .type           backwardExponentiationKernel,@function
        .size           backwardExponentiationKernel,(.L_x_1 - backwardExponentiationKernel)
        .other          backwardExponentiationKernel,@"STO_CUDA_ENTRY STV_DEFAULT"
backwardExponentiationKernel:
.text.backwardExponentiationKernel:
[----:B------:R-:W-:Y:S01]  /*0000*/  LDC R1, c[0x0][0x37c] ;  /* 0x0000df00ff017b82 */ /* 0x000fe20000000800 */
[----:B------:R-:W0:Y:S01]  /*0010*/  S2R R9, SR_CTAID.X ;  /* 0x0000000000097919 */ /* 0x000e220000002500 */
[----:B------:R-:W0:Y:S01]  /*0020*/  LDCU UR4, c[0x0][0x360] ;  /* 0x00006c00ff0477ac */ /* 0x000e220008000800 */
[----:B------:R-:W0:Y:S01]  /*0030*/  S2R R0, SR_TID.X ;  /* 0x0000000000007919 */ /* 0x000e220000002100 */
[----:B------:R-:W1:Y:S01]  /*0040*/  LDCU UR5, c[0x0][0x380] ;  /* 0x00007000ff0577ac */ /* 0x000e620008000800 */
[----:B0-----:R-:W-:-:S05]  /*0050*/  IMAD R9, R9, UR4, R0 ;  /* 0x0000000409097c24 */ /* 0x001fca000f8e0200 */
[----:B-1----:R-:W-:-:S13]  /*0060*/  ISETP.GE.AND P0, PT, R9, UR5, PT ;  /* 0x0000000509007c0c */ /* 0x002fda000bf06270 */
[----:B------:R-:W-:Y:S05]  /*0070*/  @P0 EXIT ;  /* 0x000000000000094d */ /* 0x000fea0003800000 */
[----:B------:R-:W0:Y:S01]  /*0080*/  LDC.64 R2, c[0x0][0x390] ;  /* 0x0000e400ff027b82 */ /* 0x000e220000000a00 */
[----:B------:R-:W1:Y:S07]  /*0090*/  LDCU.64 UR4, c[0x0][0x358] ;  /* 0x00006b00ff0477ac */ /* 0x000e6e0008000a00 */
[----:B------:R-:W2:Y:S08]  /*00a0*/  LDC.64 R4, c[0x0][0x388] ;  /* 0x0000e200ff047b82 */ /* 0x000eb00000000a00 */
[----:B------:R-:W3:Y:S01]  /*00b0*/  LDC.64 R6, c[0x0][0x398] ;  /* 0x0000e600ff067b82 */ /* 0x000ee20000000a00 */
[----:B0-----:R-:W-:-:S06]  /*00c0*/  IMAD.WIDE R2, R9, 0x4, R2 ;  /* 0x0000000409027825 */ /* 0x001fcc00078e0202 */
[----:B-1----:R-:W4:Y:S01]  /*00d0*/  LDG.E R2, desc[UR4][R2.64] ;  /* 0x0000000402027981 */ /* 0x002f22000c1e1900 */
[----:B--2---:R-:W-:-:S06]  /*00e0*/  IMAD.WIDE R4, R9, 0x4, R4 ;  /* 0x0000000409047825 */ /* 0x004fcc00078e0204 */
[----:B------:R-:W4:Y:S01]  /*00f0*/  LDG.E R5, desc[UR4][R4.64] ;  /* 0x0000000404057981 */ /* 0x000f22000c1e1900 */
[----:B---3--:R-:W-:-:S04]  /*0100*/  IMAD.WIDE R6, R9, 0x4, R6 ;  /* 0x0000000409067825 */ /* 0x008fc800078e0206 */
[----:B----4-:R-:W-:-:S05]  /*0110*/  FMUL R9, R2, R5 ;  /* 0x0000000502097220 */ /* 0x010fca0000400000 */
[----:B------:R-:W-:Y:S01]  /*0120*/  STG.E desc[UR4][R6.64], R9 ;  /* 0x0000000906007986 */ /* 0x000fe2000c101904 */
[----:B------:R-:W-:Y:S05]  /*0130*/  EXIT ;  /* 0x000000000000794d */ /* 0x000fea0003800000 */
.L_x_0:
[----:B------:R-:W-:-:S00]  /*0140*/  BRA `(.L_x_0) ;  /* 0xfffffffc00fc7947 */ /* 0x000fc0000383ffff */
[----:B------:R-:W-:-:S00]  /*0150*/  NOP ;  /* 0x0000000000007918 */ /* 0x000fc00000000000 */
        /* <DEDUP_REMOVED lines=10> */
.L_x_1:


//--------------------- .nv.shared.reserved.0     --------------------------
	.section	.nv.shared.reserved.0,"aw",@nobits
	.weak		__nv_reservedSMEM_offset_0_alias
	.size		__nv_reservedSMEM_offset_0_alias, 0, 64
	.other		__nv_reservedSMEM_offset_0_alias,@"STO_CUDA_RESERVED_SHARED STV_DEFAULT"
__nv_reservedSMEM_offset_0_alias:
	.zero		0
	.zero		64


//--------------------- .nv.constant0.backwardExponentiationKernel --------------------------
	.section	.nv.constant0.backwardExponentiationKernel,"a",@progbits
	.sectionflags	@""
	.align	4
.nv.constant0.backwardExponentiationKernel:
	.zero		928


//--------------------- SYMBOLS --------------------------

	.type		.nv.reservedSmem.offset0,@object
	.size		.nv.reservedSmem.offset0,0x4
